//
// Generated by NVIDIA NVVM Compiler
//
// Compiler Build ID: CL-36424714
// Cuda compilation tools, release 13.0, V13.0.88
// Based on NVVM 20.0.0
//

.version 9.0
.target sm_100
.address_size 64

	// .globl	_Z14matrix_mul_gpuPiS_S_ii

.visible .entry _Z14matrix_mul_gpuPiS_S_ii(
	.param .u64 .ptr .align 1 _Z14matrix_mul_gpuPiS_S_ii_param_0,
	.param .u64 .ptr .align 1 _Z14matrix_mul_gpuPiS_S_ii_param_1,
	.param .u64 .ptr .align 1 _Z14matrix_mul_gpuPiS_S_ii_param_2,
	.param .u32 _Z14matrix_mul_gpuPiS_S_ii_param_3,
	.param .u32 _Z14matrix_mul_gpuPiS_S_ii_param_4
)
{
	.reg .pred 	%p<10>;
	.reg .b32 	%r<145>;
	.reg .b64 	%rd<47>;

	ld.param.u64 	%rd4, [_Z14matrix_mul_gpuPiS_S_ii_param_0];
	ld.param.u64 	%rd5, [_Z14matrix_mul_gpuPiS_S_ii_param_1];
	ld.param.u64 	%rd3, [_Z14matrix_mul_gpuPiS_S_ii_param_2];
	ld.param.u32 	%r55, [_Z14matrix_mul_gpuPiS_S_ii_param_3];
	ld.param.u32 	%r56, [_Z14matrix_mul_gpuPiS_S_ii_param_4];
	cvta.to.global.u64 	%rd1, %rd5;
	cvta.to.global.u64 	%rd2, %rd4;
	mov.u32 	%r58, %ntid.x;
	mov.u32 	%r59, %ctaid.x;
	mov.u32 	%r60, %tid.x;
	mad.lo.s32 	%r1, %r58, %r59, %r60;
	mov.u32 	%r61, %ntid.y;
	mov.u32 	%r62, %ctaid.y;
	mul.lo.s32 	%r2, %r61, %r62;
	mov.u32 	%r3, %tid.y;
	add.s32 	%r4, %r2, %r3;
	setp.lt.s32 	%p1, %r55, 1;
	mov.b32 	%r144, 0;
	@%p1 bra 	$L__BB0_12;
	mul.lo.s32 	%r5, %r55, %r1;
	and.b32  	%r6, %r55, 7;
	setp.lt.u32 	%p2, %r55, 8;
	mov.b32 	%r139, 0;
	mov.u32 	%r144, %r139;
	@%p2 bra 	$L__BB0_4;
	and.b32  	%r139, %r55, 2147483640;
	neg.s32 	%r133, %r139;
	add.s32 	%r66, %r3, %r55;
	add.s32 	%r132, %r66, %r2;
	shl.b32 	%r10, %r55, 3;
	shl.b32 	%r67, %r55, 1;
	add.s32 	%r131, %r4, %r67;
	mad.lo.s32 	%r130, %r55, 3, %r4;
	shl.b32 	%r68, %r55, 2;
	add.s32 	%r129, %r4, %r68;
	mad.lo.s32 	%r128, %r55, 5, %r4;
	mad.lo.s32 	%r127, %r55, 6, %r4;
	mad.lo.s32 	%r126, %r55, 7, %r4;
	mov.b32 	%r144, 0;
	mov.u32 	%r124, %r5;
	mov.u32 	%r125, %r4;
$L__BB0_3:
	.pragma "nounroll";
	mul.wide.s32 	%rd6, %r124, 4;
	add.s64 	%rd7, %rd2, %rd6;
	ld.global.u32 	%r69, [%rd7];
	mul.wide.u32 	%rd8, %r125, 4;
	add.s64 	%rd9, %rd1, %rd8;
	ld.global.u32 	%r70, [%rd9];
	mad.lo.s32 	%r71, %r70, %r69, %r144;
	ld.global.u32 	%r72, [%rd7+4];
	mul.wide.u32 	%rd10, %r132, 4;
	add.s64 	%rd11, %rd1, %rd10;
	ld.global.u32 	%r73, [%rd11];
	mad.lo.s32 	%r74, %r73, %r72, %r71;
	ld.global.u32 	%r75, [%rd7+8];
	mul.wide.u32 	%rd12, %r131, 4;
	add.s64 	%rd13, %rd1, %rd12;
	ld.global.u32 	%r76, [%rd13];
	mad.lo.s32 	%r77, %r76, %r75, %r74;
	ld.global.u32 	%r78, [%rd7+12];
	mul.wide.u32 	%rd14, %r130, 4;
	add.s64 	%rd15, %rd1, %rd14;
	ld.global.u32 	%r79, [%rd15];
	mad.lo.s32 	%r80, %r79, %r78, %r77;
	ld.global.u32 	%r81, [%rd7+16];
	mul.wide.u32 	%rd16, %r129, 4;
	add.s64 	%rd17, %rd1, %rd16;
	ld.global.u32 	%r82, [%rd17];
	mad.lo.s32 	%r83, %r82, %r81, %r80;
	ld.global.u32 	%r84, [%rd7+20];
	mul.wide.u32 	%rd18, %r128, 4;
	add.s64 	%rd19, %rd1, %rd18;
	ld.global.u32 	%r85, [%rd19];
	mad.lo.s32 	%r86, %r85, %r84, %r83;
	ld.global.u32 	%r87, [%rd7+24];
	mul.wide.u32 	%rd20, %r127, 4;
	add.s64 	%rd21, %rd1, %rd20;
	ld.global.u32 	%r88, [%rd21];
	mad.lo.s32 	%r89, %r88, %r87, %r86;
	ld.global.u32 	%r90, [%rd7+28];
	mul.wide.u32 	%rd22, %r126, 4;
	add.s64 	%rd23, %rd1, %rd22;
	ld.global.u32 	%r91, [%rd23];
	mad.lo.s32 	%r144, %r91, %r90, %r89;
	add.s32 	%r133, %r133, 8;
	add.s32 	%r132, %r132, %r10;
	add.s32 	%r131, %r131, %r10;
	add.s32 	%r130, %r130, %r10;
	add.s32 	%r129, %r129, %r10;
	add.s32 	%r128, %r128, %r10;
	add.s32 	%r127, %r127, %r10;
	add.s32 	%r126, %r126, %r10;
	add.s32 	%r125, %r125, %r10;
	add.s32 	%r124, %r124, 8;
	setp.ne.s32 	%p3, %r133, 0;
	@%p3 bra 	$L__BB0_3;
$L__BB0_4:
	setp.eq.s32 	%p4, %r6, 0;
	@%p4 bra 	$L__BB0_12;
	and.b32  	%r42, %r55, 3;
	setp.lt.u32 	%p5, %r6, 4;
	@%p5 bra 	$L__BB0_7;
	add.s32 	%r93, %r139, %r5;
	mul.wide.s32 	%rd24, %r93, 4;
	add.s64 	%rd25, %rd2, %rd24;
	ld.global.u32 	%r94, [%rd25];
	mad.lo.s32 	%r95, %r139, %r55, %r4;
	mul.wide.u32 	%rd26, %r95, 4;
	add.s64 	%rd27, %rd1, %rd26;
	ld.global.u32 	%r96, [%rd27];
	mad.lo.s32 	%r97, %r96, %r94, %r144;
	ld.global.u32 	%r98, [%rd25+4];
	add.s32 	%r99, %r95, %r55;
	mul.wide.u32 	%rd28, %r99, 4;
	add.s64 	%rd29, %rd1, %rd28;
	ld.global.u32 	%r100, [%rd29];
	mad.lo.s32 	%r101, %r100, %r98, %r97;
	ld.global.u32 	%r102, [%rd25+8];
	add.s32 	%r103, %r99, %r55;
	mul.wide.u32 	%rd30, %r103, 4;
	add.s64 	%rd31, %rd1, %rd30;
	ld.global.u32 	%r104, [%rd31];
	mad.lo.s32 	%r105, %r104, %r102, %r101;
	ld.global.u32 	%r106, [%rd25+12];
	add.s32 	%r107, %r103, %r55;
	mul.wide.u32 	%rd32, %r107, 4;
	add.s64 	%rd33, %rd1, %rd32;
	ld.global.u32 	%r108, [%rd33];
	mad.lo.s32 	%r144, %r108, %r106, %r105;
	add.s32 	%r139, %r139, 4;
$L__BB0_7:
	setp.eq.s32 	%p6, %r42, 0;
	@%p6 bra 	$L__BB0_12;
	setp.eq.s32 	%p7, %r42, 1;
	@%p7 bra 	$L__BB0_10;
	add.s32 	%r110, %r139, %r5;
	mul.wide.s32 	%rd34, %r110, 4;
	add.s64 	%rd35, %rd2, %rd34;
	ld.global.u32 	%r111, [%rd35];
	mad.lo.s32 	%r112, %r139, %r55, %r4;
	mul.wide.u32 	%rd36, %r112, 4;
	add.s64 	%rd37, %rd1, %rd36;
	ld.global.u32 	%r113, [%rd37];
	mad.lo.s32 	%r114, %r113, %r111, %r144;
	ld.global.u32 	%r115, [%rd35+4];
	add.s32 	%r116, %r112, %r55;
	mul.wide.u32 	%rd38, %r116, 4;
	add.s64 	%rd39, %rd1, %rd38;
	ld.global.u32 	%r117, [%rd39];
	mad.lo.s32 	%r144, %r117, %r115, %r114;
	add.s32 	%r139, %r139, 2;
$L__BB0_10:
	and.b32  	%r118, %r55, 1;
	setp.eq.b32 	%p8, %r118, 1;
	not.pred 	%p9, %p8;
	@%p9 bra 	$L__BB0_12;
	add.s32 	%r119, %r139, %r5;
	mul.wide.s32 	%rd40, %r119, 4;
	add.s64 	%rd41, %rd2, %rd40;
	ld.global.u32 	%r120, [%rd41];
	mad.lo.s32 	%r121, %r139, %r55, %r4;
	mul.wide.u32 	%rd42, %r121, 4;
	add.s64 	%rd43, %rd1, %rd42;
	ld.global.u32 	%r122, [%rd43];
	mad.lo.s32 	%r144, %r122, %r120, %r144;
$L__BB0_12:
	cvta.to.global.u64 	%rd44, %rd3;
	mad.lo.s32 	%r123, %r56, %r1, %r4;
	mul.wide.s32 	%rd45, %r123, 4;
	add.s64 	%rd46, %rd44, %rd45;
	st.global.u32 	[%rd46], %r144;
	ret;

}


// ===== COMPILED SASS (sm_100) =====

	.target	sm_100

	.elftype	@"ET_EXEC"


//--------------------- .note.nv.tkinfo           --------------------------
	.section	.note.nv.tkinfo,"",@"SHT_NOTE"
	.sectionflags	@"SHF_NOTE_NV_TKINFO"
	.tkinfo
        /*0018*/ 	.word	0x00000002
        /*0030*/ 	.string	""
        /*0030*/ 	.string	"ptxas"
        /*0030*/ 	.string	"Cuda compilation tools, release 13.0, V13.0.88"
        /*0030*/ 	.string	"Build cuda_13.0.r13.0/compiler.36424714_0"
        /*0030*/ 	.string	"-arch sm_100 -m 64 "



//--------------------- .note.nv.cuinfo           --------------------------
	.section	.note.nv.cuinfo,"",@"SHT_NOTE"
	.sectionflags	@"SHF_NOTE_NV_CUINFO"
        /*0018*/ 	.short	0x0002
        /*001a*/ 	.short	0x0064
        /*001c*/ 	.short	0x0082
	.zero		2


//--------------------- .nv.info                  --------------------------
	.section	.nv.info,"",@"SHT_CUDA_INFO"
	.align	4


	//----- nvinfo : EIATTR_REGCOUNT
	.align		4
        /*0000*/ 	.byte	0x04, 0x2f
        /*0002*/ 	.short	(.L_1 - .L_0)
	.align		4
.L_0:
        /*0004*/ 	.word	index@(_Z14matrix_mul_gpuPiS_S_ii)
        /*0008*/ 	.word	0x00000020


	//----- nvinfo : EIATTR_FRAME_SIZE
	.align		4
.L_1:
        /*000c*/ 	.byte	0x04, 0x11
        /*000e*/ 	.short	(.L_3 - .L_2)
	.align		4
.L_2:
        /*0010*/ 	.word	index@(_Z14matrix_mul_gpuPiS_S_ii)
        /*0014*/ 	.word	0x00000000


	//----- nvinfo : EIATTR_MIN_STACK_SIZE
	.align		4
.L_3:
        /*0018*/ 	.byte	0x04, 0x12
        /*001a*/ 	.short	(.L_5 - .L_4)
	.align		4
.L_4:
        /*001c*/ 	.word	index@(_Z14matrix_mul_gpuPiS_S_ii)
        /*0020*/ 	.word	0x00000000
.L_5:


//--------------------- .nv.compat                --------------------------
	.section	.nv.compat,"",@"SHT_CUDA_COMPAT_INFO"
	.align	4
        /*0000*/ 	.byte	0x02, 0x09, 0x00, 0x00, 0x02, 0x02, 0x01, 0x00, 0x02, 0x05, 0x05, 0x00, 0x03, 0x07, 0x01, 0x01
        /*0010*/ 	.byte	0x02, 0x03, 0x00, 0x00, 0x02, 0x06, 0x01, 0x00, 0x04, 0x0b, 0x08, 0x00, 0x09, 0x00, 0x00, 0x00
        /*0020*/ 	.byte	0x00, 0x00, 0x00, 0x00


//--------------------- .nv.info._Z14matrix_mul_gpuPiS_S_ii --------------------------
	.section	.nv.info._Z14matrix_mul_gpuPiS_S_ii,"",@"SHT_CUDA_INFO"
	.sectionflags	@""
	.align	4


	//----- nvinfo : EIATTR_CUDA_API_VERSION
	.align		4
        /*0000*/ 	.byte	0x04, 0x37
        /*0002*/ 	.short	(.L_7 - .L_6)
.L_6:
        /*0004*/ 	.word	0x00000082


	//----- nvinfo : EIATTR_KPARAM_INFO
	.align		4
.L_7:
        /*0008*/ 	.byte	0x04, 0x17
        /*000a*/ 	.short	(.L_9 - .L_8)
.L_8:
        /*000c*/ 	.word	0x00000000
        /*0010*/ 	.short	0x0004
        /*0012*/ 	.short	0x001c
        /*0014*/ 	.byte	0x00, 0xf0, 0x11, 0x00


	//----- nvinfo : EIATTR_KPARAM_INFO
	.align		4
.L_9:
        /*0018*/ 	.byte	0x04, 0x17
        /*001a*/ 	.short	(.L_11 - .L_10)
.L_10:
        /*001c*/ 	.word	0x00000000
        /*0020*/ 	.short	0x0003
        /*0022*/ 	.short	0x0018
        /*0024*/ 	.byte	0x00, 0xf0, 0x11, 0x00


	//----- nvinfo : EIATTR_KPARAM_INFO
	.align		4
.L_11:
        /*0028*/ 	.byte	0x04, 0x17
        /*002a*/ 	.short	(.L_13 - .L_12)
.L_12:
        /*002c*/ 	.word	0x00000000
        /*0030*/ 	.short	0x0002
        /*0032*/ 	.short	0x0010
        /*0034*/ 	.byte	0x00, 0xf5, 0x21, 0x00


	//----- nvinfo : EIATTR_KPARAM_INFO
	.align		4
.L_13:
        /*0038*/ 	.byte	0x04, 0x17
        /*003a*/ 	.short	(.L_15 - .L_14)
.L_14:
        /*003c*/ 	.word	0x00000000
        /*0040*/ 	.short	0x0001
        /*0042*/ 	.short	0x0008
        /*0044*/ 	.byte	0x00, 0xf5, 0x21, 0x00


	//----- nvinfo : EIATTR_KPARAM_INFO
	.align		4
.L_15:
        /*0048*/ 	.byte	0x04, 0x17
        /*004a*/ 	.short	(.L_17 - .L_16)
.L_16:
        /*004c*/ 	.word	0x00000000
        /*0050*/ 	.short	0x0000
        /*0052*/ 	.short	0x0000
        /*0054*/ 	.byte	0x00, 0xf5, 0x21, 0x00


	//----- nvinfo : EIATTR_SPARSE_MMA_MASK
	.align		4
.L_17:
        /*0058*/ 	.byte	0x03, 0x50
        /*005a*/ 	.short	0x0000


	//----- nvinfo : EIATTR_MAXREG_COUNT
	.align		4
        /*005c*/ 	.byte	0x03, 0x1b
        /*005e*/ 	.short	0x00ff


	//----- nvinfo : EIATTR_MERCURY_ISA_VERSION
	.align		4
        /*0060*/ 	.byte	0x03, 0x5f
        /*0062*/ 	.short	0x0101


	//----- nvinfo : EIATTR_VRC_CTA_INIT_COUNT
	.align		4
        /*0064*/ 	.byte	0x02, 0x4a
	.zero		1
	.zero		1


	//----- nvinfo : EIATTR_EXIT_INSTR_OFFSETS
	.align		4
        /*0068*/ 	.byte	0x04, 0x1c
        /*006a*/ 	.short	(.L_19 - .L_18)


	//   ....[0]....
.L_18:
        /*006c*/ 	.word	0x00000900


	//----- nvinfo : EIATTR_CBANK_PARAM_SIZE
	.align		4
.L_19:
        /*0070*/ 	.byte	0x03, 0x19
        /*0072*/ 	.short	0x0020


	//----- nvinfo : EIATTR_PARAM_CBANK
	.align		4
        /*0074*/ 	.byte	0x04, 0x0a
        /*0076*/ 	.short	(.L_21 - .L_20)
	.align		4
.L_20:
        /*0078*/ 	.word	index@(.nv.constant0._Z14matrix_mul_gpuPiS_S_ii)
        /*007c*/ 	.short	0x0380
        /*007e*/ 	.short	0x0020


	//----- nvinfo : EIATTR_SW_WAR
	.align		4
.L_21:
        /*0080*/ 	.byte	0x04, 0x36
        /*0082*/ 	.short	(.L_23 - .L_22)
.L_22:
        /*0084*/ 	.word	0x00000008
.L_23:


//--------------------- .nv.callgraph             --------------------------
	.section	.nv.callgraph,"",@"SHT_CUDA_CALLGRAPH"
	.align	4
	.sectionentsize	8
	.align		4
        /*0000*/ 	.word	0x00000000
	.align		4
        /*0004*/ 	.word	0xffffffff
	.align		4
        /*0008*/ 	.word	0x00000000
	.align		4
        /*000c*/ 	.word	0xfffffffe
	.align		4
        /*0010*/ 	.word	0x00000000
	.align		4
        /*0014*/ 	.word	0xfffffffd
	.align		4
        /*0018*/ 	.word	0x00000000
	.align		4
        /*001c*/ 	.word	0xfffffffc


//--------------------- .text._Z14matrix_mul_gpuPiS_S_ii --------------------------
	.section	.text._Z14matrix_mul_gpuPiS_S_ii,"ax",@progbits
	.align	128
        .global         _Z14matrix_mul_gpuPiS_S_ii
        .type           _Z14matrix_mul_gpuPiS_S_ii,@function
        .size           _Z14matrix_mul_gpuPiS_S_ii,(.L_x_5 - _Z14matrix_mul_gpuPiS_S_ii)
        .other          _Z14matrix_mul_gpuPiS_S_ii,@"STO_CUDA_ENTRY STV_DEFAULT"
_Z14matrix_mul_gpuPiS_S_ii:
.text._Z14matrix_mul_gpuPiS_S_ii:
[----:B------:R-:W-:Y:S08]  /*0000*/  LDC R1, c[0x0][0x37c] ;  /* 0x0000df00ff017b82 */ /* 0x000ff00000000800 */
[----:B------:R-:W0:Y:S01]  /*0010*/  LDC R0, c[0x0][0x398] ;  /* 0x0000e600ff007b82 */ /* 0x000e220000000800 */
[----:B------:R-:W1:Y:S01]  /*0020*/  S2R R3, SR_CTAID.X ;  /* 0x0000000000037919 */ /* 0x000e620000002500 */
[----:B------:R-:W1:Y:S01]  /*0030*/  LDCU UR8, c[0x0][0x360] ;  /* 0x00006c00ff0877ac */ /* 0x000e620008000800 */
[----:B------:R-:W-:Y:S01]  /*0040*/  HFMA2 R20, -RZ, RZ, 0, 0 ;  /* 0x00000000ff147431 */ /* 0x000fe200000001ff */
[----:B------:R-:W1:Y:S01]  /*0050*/  S2R R2, SR_TID.X ;  /* 0x0000000000027919 */ /* 0x000e620000002100 */
[----:B------:R-:W2:Y:S03]  /*0060*/  LDCU UR4, c[0x0][0x364] ;  /* 0x00006c80ff0477ac */ /* 0x000ea60008000800 */
[----:B------:R-:W2:Y:S01]  /*0070*/  S2UR UR5, SR_CTAID.Y ;  /* 0x00000000000579c3 */ /* 0x000ea20000002600 */
[----:B------:R-:W3:Y:S01]  /*0080*/  S2R R11, SR_TID.Y ;  /* 0x00000000000b7919 */ /* 0x000ee20000002200 */
[----:B------:R-:W4:Y:S01]  /*0090*/  LDCU.64 UR6, c[0x0][0x358] ;  /* 0x00006b00ff0677ac */ /* 0x000f220008000a00 */
[----:B0-----:R-:W-:Y:S01]  /*00a0*/  ISETP.GE.AND P0, PT, R0, 0x1, PT ;  /* 0x000000010000780c */ /* 0x001fe20003f06270 */
[----:B--2---:R-:W-:Y:S01]  /*00b0*/  UIMAD UR4, UR4, UR5, URZ ;  /* 0x00000005040472a4 */ /* 0x004fe2000f8e02ff */
[----:B-1----:R-:W-:-:S05]  /*00c0*/  IMAD R3, R3, UR8, R2 ;  /* 0x0000000803037c24 */ /* 0x002fca000f8e0202 */
[----:B---3--:R-:W-:-:S06]  /*00d0*/  IADD3 R7, PT, PT, R11, UR4, RZ ;  /* 0x000000040b077c10 */ /* 0x008fcc000fffe0ff */
[----:B----4-:R-:W-:Y:S05]  /*00e0*/  @!P0 BRA `(.L_x_0) ;  /* 0x0000000400f08947 */ /* 0x010fea0003800000 */
[C---:B------:R-:W-:Y:S01]  /*00f0*/  ISETP.GE.U32.AND P1, PT, R0.reuse, 0x8, PT ;  /* 0x000000080000780c */ /* 0x040fe20003f26070 */
[----:B------:R-:W-:Y:S01]  /*0100*/  IMAD R4, R3, R0, RZ ;  /* 0x0000000003047224 */ /* 0x000fe200078e02ff */
[----:B------:R-:W-:Y:S02]  /*0110*/  LOP3.LUT R2, R0, 0x7, RZ, 0xc0, !PT ;  /* 0x0000000700027812 */ /* 0x000fe400078ec0ff */
[----:B------:R-:W-:Y:S02]  /*0120*/  MOV R9, RZ ;  /* 0x000000ff00097202 */ /* 0x000fe40000000f00 */
[----:B------:R-:W-:Y:S02]  /*0130*/  ISETP.NE.AND P0, PT, R2, RZ, PT ;  /* 0x000000ff0200720c */ /* 0x000fe40003f05270 */
[----:B------:R-:W-:-:S05]  /*0140*/  MOV R20, RZ ;  /* 0x000000ff00147202 */ /* 0x000fca0000000f00 */
[----:B------:R-:W-:Y:S06]  /*0150*/  @!P1 BRA `(.L_x_1) ;  /* 0x0000000000ec9947 */ /* 0x000fec0003800000 */
[C---:B------:R-:W-:Y:S01]  /*0160*/  LOP3.LUT R9, R0.reuse, 0x7ffffff8, RZ, 0xc0, !PT ;  /* 0x7ffffff800097812 */ /* 0x040fe200078ec0ff */
[C---:B------:R-:W-:Y:S01]  /*0170*/  IMAD R13, R0.reuse, 0x3, R7 ;  /* 0x00000003000d7824 */ /* 0x040fe200078e0207 */
[C---:B------:R-:W-:Y:S01]  /*0180*/  IADD3 R11, PT, PT, R0.reuse, UR4, R11 ;  /* 0x00000004000b7c10 */ /* 0x040fe2000fffe00b */
[C-C-:B------:R-:W-:Y:S01]  /*0190*/  IMAD R29, R0.reuse, 0x5, R7.reuse ;  /* 0x00000005001d7824 */ /* 0x140fe200078e0207 */
[CC--:B------:R-:W-:Y:S01]  /*01a0*/  LEA R5, R0.reuse, R7.reuse, 0x1 ;  /* 0x0000000700057211 */ /* 0x0c0fe200078e08ff */
[C-C-:B------:R-:W-:Y:S01]  /*01b0*/  IMAD R6, R0.reuse, 0x6, R7.reuse ;  /* 0x0000000600067824 */ /* 0x140fe200078e0207 */
[C---:B------:R-:W-:Y:S01]  /*01c0*/  LEA R15, R0.reuse, R7, 0x2 ;  /* 0x00000007000f7211 */ /* 0x040fe200078e10ff */
[----:B------:R-:W-:Y:S01]  /*01d0*/  IMAD R8, R0, 0x7, R7 ;  /* 0x0000000700087824 */ /* 0x000fe200078e0207 */
[----:B------:R-:W-:Y:S02]  /*01e0*/  MOV R20, RZ ;  /* 0x000000ff00147202 */ /* 0x000fe40000000f00 */
[----:B------:R-:W-:-:S02]  /*01f0*/  MOV R14, R4 ;  /* 0x00000004000e7202 */ /* 0x000fc40000000f00 */
[----:B------:R-:W-:Y:S02]  /*0200*/  MOV R10, R7 ;  /* 0x00000007000a7202 */ /* 0x000fe40000000f00 */
[----:B------:R-:W-:-:S07]  /*0210*/  IADD3 R12, PT, PT, -R9, RZ, RZ ;  /* 0x000000ff090c7210 */ /* 0x000fce0007ffe1ff */
.L_x_2:
[----:B------:R-:W0:Y:S08]  /*0220*/  LDC.64 R18, c[0x0][0x388] ;  /* 0x0000e200ff127b82 */ /* 0x000e300000000a00 */
[----:B------:R-:W1:Y:S01]  /*0230*/  LDC.64 R16, c[0x0][0x380] ;  /* 0x0000e000ff107b82 */ /* 0x000e620000000a00 */
[----:B0-----:R-:W-:-:S06]  /*0240*/  IMAD.WIDE.U32 R22, R10, 0x4, R18 ;  /* 0x000000040a167825 */ /* 0x001fcc00078e0012 */
[----:B------:R-:W2:Y:S01]  /*0250*/  LDG.E R22, desc[UR6][R22.64] ;  /* 0x0000000616167981 */ /* 0x000ea2000c1e1900 */
[----:B-1----:R-:W-:-:S05]  /*0260*/  IMAD.WIDE R16, R14, 0x4, R16 ;  /* 0x000000040e107825 */ /* 0x002fca00078e0210 */
[----:B------:R-:W2:Y:S01]  /*0270*/  LDG.E R21, desc[UR6][R16.64] ;  /* 0x0000000610157981 */ /* 0x000ea2000c1e1900 */
[----:B------:R-:W-:-:S03]  /*0280*/  IMAD.WIDE.U32 R26, R11, 0x4, R18 ;  /* 0x000000040b1a7825 */ /* 0x000fc600078e0012 */
[----:B------:R-:W3:Y:S01]  /*0290*/  LDG.E R23, desc[UR6][R16.64+0x8] ;  /* 0x0000080610177981 */ /* 0x000ee2000c1e1900 */
[----:B------:R-:W-:-:S03]  /*02a0*/  IMAD.WIDE.U32 R24, R5, 0x4, R18 ;  /* 0x0000000405187825 */ /* 0x000fc600078e0012 */
[----:B------:R-:W4:Y:S04]  /*02b0*/  LDG.E R26, desc[UR6][R26.64] ;  /* 0x000000061a1a7981 */ /* 0x000f28000c1e1900 */
[----:B------:R-:W3:Y:S04]  /*02c0*/  LDG.E R24, desc[UR6][R24.64] ;  /* 0x0000000618187981 */ /* 0x000ee8000c1e1900 */
[----:B------:R-:W5:Y:S01]  /*02d0*/  LDG.E R27, desc[UR6][R16.64+0x10] ;  /* 0x00001006101b7981 */ /* 0x000f62000c1e1900 */
[----:B--2---:R-:W-:-:S03]  /*02e0*/  IMAD R21, R21, R22, R20 ;  /* 0x0000001615157224 */ /* 0x004fc600078e0214 */
[----:B------:R-:W4:Y:S02]  /*02f0*/  LDG.E R20, desc[UR6][R16.64+0x4] ;  /* 0x0000040610147981 */ /* 0x000f24000c1e1900 */
[----:B----4-:R-:W-:Y:S02]  /*0300*/  IMAD R28, R20, R26, R21 ;  /* 0x0000001a141c7224 */ /* 0x010fe400078e0215 */
[----:B------:R-:W-:-:S04]  /*0310*/  IMAD.WIDE.U32 R20, R13, 0x4, R18 ;  /* 0x000000040d147825 */ /* 0x000fc800078e0012 */
[----:B---3--:R-:W-:Y:S02]  /*0320*/  IMAD R28, R23, R24, R28 ;  /* 0x00000018171c7224 */ /* 0x008fe400078e021c */
[--C-:B------:R-:W-:Y:S01]  /*0330*/  IMAD.WIDE.U32 R22, R15, 0x4, R18.reuse ;  /* 0x000000040f167825 */ /* 0x100fe200078e0012 */
[----:B------:R-:W2:Y:S05]  /*0340*/  LDG.E R20, desc[UR6][R20.64] ;  /* 0x0000000614147981 */ /* 0x000eaa000c1e1900 */
[----:B------:R-:W5:Y:S04]  /*0350*/  LDG.E R22, desc[UR6][R22.64] ;  /* 0x0000000616167981 */ /* 0x000f68000c1e1900 */
[----:B------:R-:W2:Y:S01]  /*0360*/  LDG.E R21, desc[UR6][R16.64+0xc] ;  /* 0x00000c0610157981 */ /* 0x000ea2000c1e1900 */
[----:B------:R-:W-:-:S03]  /*0370*/  IMAD.WIDE.U32 R24, R29, 0x4, R18 ;  /* 0x000000041d187825 */ /* 0x000fc600078e0012 */
[----:B------:R-:W3:Y:S04]  /*0380*/  LDG.E R23, desc[UR6][R16.64+0x1c] ;  /* 0x00001c0610177981 */ /* 0x000ee8000c1e1900 */
[----:B------:R-:W4:Y:S01]  /*0390*/  LDG.E R24, desc[UR6][R24.64] ;  /* 0x0000000618187981 */ /* 0x000f22000c1e1900 */
[----:B--2---:R-:W-:-:S03]  /*03a0*/  IMAD R28, R21, R20, R28 ;  /* 0x00000014151c7224 */ /* 0x004fc600078e021c */
[----:B------:R-:W4:Y:S01]  /*03b0*/  LDG.E R21, desc[UR6][R16.64+0x14] ;  /* 0x0000140610157981 */ /* 0x000f22000c1e1900 */
[----:B-----5:R-:W-:Y:S02]  /*03c0*/  IMAD R28, R27, R22, R28 ;  /* 0x000000161b1c7224 */ /* 0x020fe400078e021c */
[--C-:B------:R-:W-:Y:S01]  /*03d0*/  IMAD.WIDE.U32 R26, R6, 0x4, R18.reuse ;  /* 0x00000004061a7825 */ /* 0x100fe200078e0012 */
[----:B------:R-:W2:Y:S03]  /*03e0*/  LDG.E R20, desc[UR6][R16.64+0x18] ;  /* 0x0000180610147981 */ /* 0x000ea6000c1e1900 */
[----:B------:R-:W-:Y:S02]  /*03f0*/  IMAD.WIDE.U32 R18, R8, 0x4, R18 ;  /* 0x0000000408127825 */ /* 0x000fe400078e0012 */
[----:B------:R-:W2:Y:S04]  /*0400*/  LDG.E R26, desc[UR6][R26.64] ;  /* 0x000000061a1a7981 */ /* 0x000ea8000c1e1900 */
[----:B------:R-:W3:Y:S01]  /*0410*/  LDG.E R18, desc[UR6][R18.64] ;  /* 0x0000000612127981 */ /* 0x000ee2000c1e1900 */
[----:B------:R-:W-:-:S04]  /*0420*/  IADD3 R12, PT, PT, R12, 0x8, RZ ;  /* 0x000000080c0c7810 */ /* 0x000fc80007ffe0ff */
[----:B------:R-:W-:Y:S02]  /*0430*/  ISETP.NE.AND P1, PT, R12, RZ, PT ;  /* 0x000000ff0c00720c */ /* 0x000fe40003f25270 */
[C---:B------:R-:W-:Y:S02]  /*0440*/  LEA R11, R0.reuse, R11, 0x3 ;  /* 0x0000000b000b7211 */ /* 0x040fe400078e18ff */
[C---:B------:R-:W-:Y:S02]  /*0450*/  LEA R5, R0.reuse, R5, 0x3 ;  /* 0x0000000500057211 */ /* 0x040fe400078e18ff */
[C---:B------:R-:W-:Y:S02]  /*0460*/  LEA R13, R0.reuse, R13, 0x3 ;  /* 0x0000000d000d7211 */ /* 0x040fe400078e18ff */
[C---:B------:R-:W-:Y:S02]  /*0470*/  LEA R15, R0.reuse, R15, 0x3 ;  /* 0x0000000f000f7211 */ /* 0x040fe400078e18ff */
[----:B------:R-:W-:-:S02]  /*0480*/  LEA R29, R0, R29, 0x3 ;  /* 0x0000001d001d7211 */ /* 0x000fc400078e18ff */
[C---:B------:R-:W-:Y:S02]  /*0490*/  LEA R6, R0.reuse, R6, 0x3 ;  /* 0x0000000600067211 */ /* 0x040fe400078e18ff */
[C---:B------:R-:W-:Y:S02]  /*04a0*/  LEA R8, R0.reuse, R8, 0x3 ;  /* 0x0000000800087211 */ /* 0x040fe400078e18ff */
[----:B------:R-:W-:Y:S02]  /*04b0*/  LEA R10, R0, R10, 0x3 ;  /* 0x0000000a000a7211 */ /* 0x000fe400078e18ff */
[----:B------:R-:W-:Y:S01]  /*04c0*/  IADD3 R14, PT, PT, R14, 0x8, RZ ;  /* 0x000000080e0e7810 */ /* 0x000fe20007ffe0ff */
[----:B----4-:R-:W-:-:S04]  /*04d0*/  IMAD R21, R21, R24, R28 ;  /* 0x0000001815157224 */ /* 0x010fc800078e021c */
[----:B--2---:R-:W-:-:S04]  /*04e0*/  IMAD R20, R20, R26, R21 ;  /* 0x0000001a14147224 */ /* 0x004fc800078e0215 */
[----:B---3--:R-:W-:Y:S01]  /*04f0*/  IMAD R20, R23, R18, R20 ;  /* 0x0000001217147224 */ /* 0x008fe200078e0214 */
[----:B------:R-:W-:Y:S06]  /*0500*/  @P1 BRA `(.L_x_2) ;  /* 0xfffffffc00441947 */ /* 0x000fec000383ffff */
.L_x_1:
[----:B------:R-:W-:Y:S05]  /*0510*/  @!P0 BRA `(.L_x_0) ;  /* 0x0000000000e48947 */ /* 0x000fea0003800000 */
[----:B------:R-:W-:Y:S02]  /*0520*/  ISETP.GE.U32.AND P0, PT, R2, 0x4, PT ;  /* 0x000000040200780c */ /* 0x000fe40003f06070 */
[----:B------:R-:W-:-:S04]  /*0530*/  LOP3.LUT R6, R0, 0x3, RZ, 0xc0, !PT ;  /* 0x0000000300067812 */ /* 0x000fc800078ec0ff */
[----:B------:R-:W-:-:S07]  /*0540*/  ISETP.NE.AND P1, PT, R6, RZ, PT ;  /* 0x000000ff0600720c */ /* 0x000fce0003f25270 */
[----:B------:R-:W-:Y:S06]  /*0550*/  @!P0 BRA `(.L_x_3) ;  /* 0x0000000000648947 */ /* 0x000fec0003800000 */
[----:B------:R-:W0:Y:S01]  /*0560*/  LDC.64 R10, c[0x0][0x388] ;  /* 0x0000e200ff0a7b82 */ /* 0x000e220000000a00 */
[----:B------:R-:W-:Y:S01]  /*0570*/  IMAD R17, R9, R0, R7 ;  /* 0x0000000009117224 */ /* 0x000fe200078e0207 */
[----:B------:R-:W-:-:S04]  /*0580*/  IADD3 R5, PT, PT, R4, R9, RZ ;  /* 0x0000000904057210 */ /* 0x000fc80007ffe0ff */
[-C--:B------:R-:W-:Y:S02]  /*0590*/  IADD3 R19, PT, PT, R17, R0.reuse, RZ ;  /* 0x0000000011137210 */ /* 0x080fe40007ffe0ff */
[----:B------:R-:W1:Y:S02]  /*05a0*/  LDC.64 R12, c[0x0][0x380] ;  /* 0x0000e000ff0c7b82 */ /* 0x000e640000000a00 */
[----:B------:R-:W-:Y:S01]  /*05b0*/  IADD3 R21, PT, PT, R19, R0, RZ ;  /* 0x0000000013157210 */ /* 0x000fe20007ffe0ff */
[----:B0-----:R-:W-:-:S04]  /*05c0*/  IMAD.WIDE.U32 R16, R17, 0x4, R10 ;  /* 0x0000000411107825 */ /* 0x001fc800078e000a */
[----:B------:R-:W-:Y:S02]  /*05d0*/  IMAD.WIDE.U32 R18, R19, 0x4, R10 ;  /* 0x0000000413127825 */ /* 0x000fe400078e000a */
[----:B------:R-:W2:Y:S02]  /*05e0*/  LDG.E R16, desc[UR6][R16.64] ;  /* 0x0000000610107981 */ /* 0x000ea4000c1e1900 */
[----:B-1----:R-:W-:Y:S02]  /*05f0*/  IMAD.WIDE R12, R5, 0x4, R12 ;  /* 0x00000004050c7825 */ /* 0x002fe400078e020c */
[----:B------:R-:W3:Y:S02]  /*0600*/  LDG.E R18, desc[UR6][R18.64] ;  /* 0x0000000612127981 */ /* 0x000ee4000c1e1900 */
[C-C-:B------:R-:W-:Y:S01]  /*0610*/  IMAD.WIDE.U32 R14, R21.reuse, 0x4, R10.reuse ;  /* 0x00000004150e7825 */ /* 0x140fe200078e000a */
[----:B------:R-:W-:Y:S01]  /*0620*/  IADD3 R21, PT, PT, R21, R0, RZ ;  /* 0x0000000015157210 */ /* 0x000fe20007ffe0ff */
[----:B------:R-:W2:Y:S04]  /*0630*/  LDG.E R5, desc[UR6][R12.64] ;  /* 0x000000060c057981 */ /* 0x000ea8000c1e1900 */
[----:B------:R-:W3:Y:S01]  /*0640*/  LDG.E R2, desc[UR6][R12.64+0x4] ;  /* 0x000004060c027981 */ /* 0x000ee2000c1e1900 */
[----:B------:R-:W-:-:S03]  /*0650*/  IMAD.WIDE.U32 R10, R21, 0x4, R10 ;  /* 0x00000004150a7825 */ /* 0x000fc600078e000a */
[----:B------:R-:W4:Y:S04]  /*0660*/  LDG.E R14, desc[UR6][R14.64] ;  /* 0x000000060e0e7981 */ /* 0x000f28000c1e1900 */
[----:B------:R-:W4:Y:S04]  /*0670*/  LDG.E R21, desc[UR6][R12.64+0x8] ;  /* 0x000008060c157981 */ /* 0x000f28000c1e1900 */
[----:B------:R-:W5:Y:S04]  /*0680*/  LDG.E R23, desc[UR6][R12.64+0xc] ;  /* 0x00000c060c177981 */ /* 0x000f68000c1e1900 */
[----:B------:R-:W5:Y:S01]  /*0690*/  LDG.E R10, desc[UR6][R10.64] ;  /* 0x000000060a0a7981 */ /* 0x000f62000c1e1900 */
[----:B------:R-:W-:Y:S01]  /*06a0*/  IADD3 R9, PT, PT, R9, 0x4, RZ ;  /* 0x0000000409097810 */ /* 0x000fe20007ffe0ff */
[----:B--2---:R-:W-:-:S04]  /*06b0*/  IMAD R5, R5, R16, R20 ;  /* 0x0000001005057224 */ /* 0x004fc800078e0214 */
[----:B---3--:R-:W-:-:S04]  /*06c0*/  IMAD R2, R2, R18, R5 ;  /* 0x0000001202027224 */ /* 0x008fc800078e0205 */
[----:B----4-:R-:W-:-:S04]  /*06d0*/  IMAD R2, R21, R14, R2 ;  /* 0x0000000e15027224 */ /* 0x010fc800078e0202 */
[----:B-----5:R-:W-:-:S07]  /*06e0*/  IMAD R20, R23, R10, R2 ;  /* 0x0000000a17147224 */ /* 0x020fce00078e0202 */
.L_x_3:
[----:B------:R-:W-:Y:S05]  /*06f0*/  @!P1 BRA `(.L_x_0) ;  /* 0x00000000006c9947 */ /* 0x000fea0003800000 */
[----:B------:R-:W0:Y:S01]  /*0700*/  LDC.64 R18, c[0x0][0x388] ;  /* 0x0000e200ff127b82 */ /* 0x000e220000000a00 */
[----:B------:R-:W-:Y:S02]  /*0710*/  ISETP.NE.AND P0, PT, R6, 0x1, PT ;  /* 0x000000010600780c */ /* 0x000fe40003f05270 */
[----:B------:R-:W-:-:S04]  /*0720*/  LOP3.LUT R2, R0, 0x1, RZ, 0xc0, !PT ;  /* 0x0000000100027812 */ /* 0x000fc800078ec0ff */
[----:B------:R-:W-:Y:S01]  /*0730*/  ISETP.NE.U32.AND P1, PT, R2, 0x1, PT ;  /* 0x000000010200780c */ /* 0x000fe20003f25070 */
[----:B------:R-:W1:Y:S06]  /*0740*/  LDC.64 R10, c[0x0][0x380] ;  /* 0x0000e000ff0a7b82 */ /* 0x000e6c0000000a00 */
[C---:B------:R-:W-:Y:S01]  /*0750*/  @P0 IMAD R17, R9.reuse, R0, R7 ;  /* 0x0000000009110224 */ /* 0x040fe200078e0207 */
[----:B------:R-:W-:Y:S01]  /*0760*/  @P0 IADD3 R5, PT, PT, R4, R9, RZ ;  /* 0x0000000904050210 */ /* 0x000fe20007ffe0ff */
[----:B------:R-:W2:Y:S01]  /*0770*/  LDC.64 R14, c[0x0][0x380] ;  /* 0x0000e000ff0e7b82 */ /* 0x000ea20000000a00 */
[----:B------:R-:W-:-:S02]  /*0780*/  @P0 IADD3 R9, PT, PT, R9, 0x2, RZ ;  /* 0x0000000209090810 */ /* 0x000fc40007ffe0ff */
[----:B------:R-:W-:-:S05]  /*0790*/  @P0 IADD3 R21, PT, PT, R17, R0, RZ ;  /* 0x0000000011150210 */ /* 0x000fca0007ffe0ff */
[----:B------:R-:W3:Y:S01]  /*07a0*/  LDC.64 R12, c[0x0][0x388] ;  /* 0x0000e200ff0c7b82 */ /* 0x000ee20000000a00 */
[----:B0-----:R-:W-:-:S04]  /*07b0*/  @P0 IMAD.WIDE.U32 R16, R17, 0x4, R18 ;  /* 0x0000000411100825 */ /* 0x001fc800078e0012 */
[----:B------:R-:W-:Y:S02]  /*07c0*/  @P0 IMAD.WIDE.U32 R18, R21, 0x4, R18 ;  /* 0x0000000415120825 */ /* 0x000fe400078e0012 */
[----:B------:R-:W4:Y:S02]  /*07d0*/  @P0 LDG.E R16, desc[UR6][R16.64] ;  /* 0x0000000610100981 */ /* 0x000f24000c1e1900 */
[----:B-1----:R-:W-:Y:S01]  /*07e0*/  @P0 IMAD.WIDE R10, R5, 0x4, R10 ;  /* 0x00000004050a0825 */ /* 0x002fe200078e020a */
[----:B------:R-:W-:Y:S01]  /*07f0*/  @!P1 IADD3 R5, PT, PT, R4, R9, RZ ;  /* 0x0000000904059210 */ /* 0x000fe20007ffe0ff */
[----:B------:R-:W5:Y:S02]  /*0800*/  @P0 LDG.E R18, desc[UR6][R18.64] ;  /* 0x0000000612120981 */ /* 0x000f64000c1e1900 */
[----:B------:R-:W-:Y:S02]  /*0810*/  @!P1 IMAD R9, R9, R0, R7 ;  /* 0x0000000009099224 */ /* 0x000fe400078e0207 */
[----:B------:R-:W4:Y:S01]  /*0820*/  @P0 LDG.E R21, desc[UR6][R10.64] ;  /* 0x000000060a150981 */ /* 0x000f22000c1e1900 */
[----:B--2---:R-:W-:-:S03]  /*0830*/  @!P1 IMAD.WIDE R14, R5, 0x4, R14 ;  /* 0x00000004050e9825 */ /* 0x004fc600078e020e */
[----:B------:R-:W5:Y:S04]  /*0840*/  @P0 LDG.E R0, desc[UR6][R10.64+0x4] ;  /* 0x000004060a000981 */ /* 0x000f68000c1e1900 */
[----:B------:R-:W2:Y:S01]  /*0850*/  @!P1 LDG.E R15, desc[UR6][R14.64] ;  /* 0x000000060e0f9981 */ /* 0x000ea2000c1e1900 */
[----:B---3--:R-:W-:-:S06]  /*0860*/  @!P1 IMAD.WIDE.U32 R12, R9, 0x4, R12 ;  /* 0x00000004090c9825 */ /* 0x008fcc00078e000c */
[----:B------:R-:W2:Y:S01]  /*0870*/  @!P1 LDG.E R12, desc[UR6][R12.64] ;  /* 0x000000060c0c9981 */ /* 0x000ea2000c1e1900 */
[----:B----4-:R-:W-:-:S04]  /*0880*/  @P0 IMAD R21, R21, R16, R20 ;  /* 0x0000001015150224 */ /* 0x010fc800078e0214 */
[----:B-----5:R-:W-:-:S04]  /*0890*/  @P0 IMAD R20, R0, R18, R21 ;  /* 0x0000001200140224 */ /* 0x020fc800078e0215 */
[----:B--2---:R-:W-:-:S07]  /*08a0*/  @!P1 IMAD R20, R15, R12, R20 ;  /* 0x0000000c0f149224 */ /* 0x004fce00078e0214 */
.L_x_0:
[----:B------:R-:W0:Y:S01]  /*08b0*/  LDC.64 R4, c[0x0][0x390] ;  /* 0x0000e400ff047b82 */ /* 0x000e220000000a00 */
[----:B------:R-:W1:Y:S02]  /*08c0*/  LDCU UR4, c[0x0][0x39c] ;  /* 0x00007380ff0477ac */ /* 0x000e640008000800 */
[----:B-1----:R-:W-:-:S04]  /*08d0*/  IMAD R3, R3, UR4, R7 ;  /* 0x0000000403037c24 */ /* 0x002fc8000f8e0207 */
[----:B0-----:R-:W-:-:S05]  /*08e0*/  IMAD.WIDE R2, R3, 0x4, R4 ;  /* 0x0000000403027825 */ /* 0x001fca00078e0204 */
[----:B------:R-:W-:Y:S01]  /*08f0*/  STG.E desc[UR6][R2.64], R20 ;  /* 0x0000001402007986 */ /* 0x000fe2000c101906 */
[----:B------:R-:W-:Y:S05]  /*0900*/  EXIT ;  /* 0x000000000000794d */ /* 0x000fea0003800000 */
.L_x_4:
[----:B------:R-:W-:-:S00]  /*0910*/  BRA `(.L_x_4) ;  /* 0xfffffffc00fc7947 */ /* 0x000fc0000383ffff */
[----:B------:R-:W-:-:S00]  /*0920*/  NOP ;  /* 0x0000000000007918 */ /* 0x000fc00000000000 */
        /* <DEDUP_REMOVED lines=13> */
.L_x_5:


//--------------------- .nv.shared.reserved.0     --------------------------
	.section	.nv.shared.reserved.0,"aw",@nobits
	.weak		__nv_reservedSMEM_offset_0_alias
	.size		__nv_reservedSMEM_offset_0_alias, 0, 64
	.other		__nv_reservedSMEM_offset_0_alias,@"STO_CUDA_RESERVED_SHARED STV_DEFAULT"
__nv_reservedSMEM_offset_0_alias:
	.zero		0
	.zero		64


//--------------------- .nv.constant0._Z14matrix_mul_gpuPiS_S_ii --------------------------
	.section	.nv.constant0._Z14matrix_mul_gpuPiS_S_ii,"a",@progbits
	.sectionflags	@""
	.align	4
.nv.constant0._Z14matrix_mul_gpuPiS_S_ii:
	.zero		928


//--------------------- SYMBOLS --------------------------

	.type		.nv.reservedSmem.offset0,@object
	.size		.nv.reservedSmem.offset0,0x4
